//
// Generated by NVIDIA NVVM Compiler
//
// Compiler Build ID: CL-36424714
// Cuda compilation tools, release 13.0, V13.0.88
// Based on NVVM 20.0.0
//

.version 9.0
.target sm_100
.address_size 64

	// .globl	_Z15generate_kernelP17curandStateMtgp32Pd
.global .align 4 .b8 precalc_xorwow_matrix[102400];
.global .align 4 .b8 precalc_xorwow_offset_matrix[102400];
.global .align 4 .b8 mrg32k3aM1[2304];
.global .align 4 .b8 mrg32k3aM2[2304];
.global .align 4 .b8 mrg32k3aM1SubSeq[2016];
.global .align 4 .b8 mrg32k3aM2SubSeq[2016];
.global .align 4 .b8 mrg32k3aM1Seq[2304];
.global .align 4 .b8 mrg32k3aM2Seq[2304];
.const .align 8 .b8 __cr_lgamma_table[72];

.visible .entry _Z15generate_kernelP17curandStateMtgp32Pd(
	.param .u64 .ptr .align 1 _Z15generate_kernelP17curandStateMtgp32Pd_param_0,
	.param .u64 .ptr .align 1 _Z15generate_kernelP17curandStateMtgp32Pd_param_1
)
{
	.reg .pred 	%p<2>;
	.reg .b32 	%r<49>;
	.reg .b64 	%rd<36>;
	.reg .b64 	%fd<3>;

	ld.param.u64 	%rd3, [_Z15generate_kernelP17curandStateMtgp32Pd_param_0];
	ld.param.u64 	%rd2, [_Z15generate_kernelP17curandStateMtgp32Pd_param_1];
	cvta.to.global.u64 	%rd4, %rd3;
	mov.u32 	%r4, %tid.x;
	mov.u32 	%r5, %ctaid.x;
	mov.u32 	%r6, %ntid.x;
	mad.lo.s32 	%r1, %r5, %r6, %r4;
	mul.wide.u32 	%rd5, %r5, 4112;
	add.s64 	%rd1, %rd4, %rd5;
	ld.global.u64 	%rd6, [%rd1+4104];
	cvta.to.global.u64 	%rd7, %rd6;
	ld.global.v2.u32 	{%r7, %r8}, [%rd1+4096];
	mul.wide.s32 	%rd8, %r8, 4;
	add.s64 	%rd9, %rd7, %rd8;
	ld.global.u32 	%r9, [%rd9];
	mov.u32 	%r10, %ntid.z;
	mov.u32 	%r11, %ntid.y;
	mul.lo.s32 	%r12, %r10, %r11;
	mul.lo.s32 	%r2, %r12, %r6;
	mov.u32 	%r13, %tid.z;
	mov.u32 	%r14, %tid.y;
	mad.lo.s32 	%r15, %r6, %r14, %r4;
	mad.lo.s32 	%r16, %r12, %r13, %r15;
	add.s32 	%r17, %r7, %r16;
	shl.b32 	%r18, %r17, 2;
	cvt.u64.u32 	%rd10, %r18;
	and.b64  	%rd11, %rd10, 4092;
	add.s64 	%rd12, %rd1, %rd11;
	ld.global.u32 	%r19, [%rd12];
	add.s32 	%r20, %r18, 4;
	cvt.u64.u32 	%rd13, %r20;
	and.b64  	%rd14, %rd13, 4092;
	add.s64 	%rd15, %rd1, %rd14;
	ld.global.u32 	%r21, [%rd15];
	add.s32 	%r22, %r17, %r9;
	shl.b32 	%r23, %r22, 2;
	cvt.u64.u32 	%rd16, %r23;
	and.b64  	%rd17, %rd16, 4092;
	add.s64 	%rd18, %rd1, %rd17;
	ld.global.u32 	%r24, [%rd18];
	ld.global.u32 	%r25, [%rd7+40800];
	and.b32  	%r26, %r25, %r19;
	xor.b32  	%r27, %r26, %r21;
	ld.global.u32 	%r28, [%rd9+39200];
	shl.b32 	%r29, %r27, %r28;
	ld.global.u32 	%r30, [%rd9+40000];
	shr.u32 	%r31, %r24, %r30;
	xor.b32  	%r32, %r31, %r29;
	xor.b32  	%r33, %r32, %r27;
	mul.wide.s32 	%rd19, %r8, 60;
	add.s64 	%rd20, %rd9, %rd19;
	shl.b32 	%r34, %r33, 2;
	cvt.u64.u32 	%rd21, %r34;
	and.b64  	%rd22, %rd21, 60;
	add.s64 	%rd23, %rd20, %rd22;
	ld.global.u32 	%r35, [%rd23+800];
	xor.b32  	%r36, %r33, %r35;
	add.s32 	%r37, %r18, 1404;
	cvt.u64.u32 	%rd24, %r37;
	and.b64  	%rd25, %rd24, 4092;
	add.s64 	%rd26, %rd1, %rd25;
	st.global.u32 	[%rd26], %r36;
	add.s32 	%r38, %r23, -4;
	cvt.u64.u32 	%rd27, %r38;
	and.b64  	%rd28, %rd27, 4092;
	add.s64 	%rd29, %rd1, %rd28;
	ld.global.u32 	%r39, [%rd29];
	shr.u32 	%r40, %r39, 16;
	xor.b32  	%r41, %r40, %r39;
	shr.u32 	%r42, %r41, 8;
	xor.b32  	%r43, %r42, %r41;
	shl.b32 	%r44, %r43, 2;
	cvt.u64.u32 	%rd30, %r44;
	and.b64  	%rd31, %rd30, 60;
	add.s64 	%rd32, %rd20, %rd31;
	ld.global.u32 	%r45, [%rd32+13600];
	xor.b32  	%r3, %r45, %r36;
	bar.sync 	0;
	setp.ne.s32 	%p1, %r16, 0;
	@%p1 bra 	$L__BB0_2;
	ld.global.u32 	%r46, [%rd1+4096];
	add.s32 	%r47, %r46, %r2;
	and.b32  	%r48, %r47, 1023;
	st.global.u32 	[%rd1+4096], %r48;
$L__BB0_2:
	cvta.to.global.u64 	%rd33, %rd2;
	bar.sync 	0;
	cvt.rn.f64.u32 	%fd1, %r3;
	div.rn.f64 	%fd2, %fd1, 0d41EFFFFFFFE00000;
	mul.wide.s32 	%rd34, %r1, 8;
	add.s64 	%rd35, %rd33, %rd34;
	st.global.f64 	[%rd35], %fd2;
	ret;

}
	// .globl	_Z11integrationP17curandStateMtgp32PfS1_S1_S1_
.visible .entry _Z11integrationP17curandStateMtgp32PfS1_S1_S1_(
	.param .u64 .ptr .align 1 _Z11integrationP17curandStateMtgp32PfS1_S1_S1__param_0,
	.param .u64 .ptr .align 1 _Z11integrationP17curandStateMtgp32PfS1_S1_S1__param_1,
	.param .u64 .ptr .align 1 _Z11integrationP17curandStateMtgp32PfS1_S1_S1__param_2,
	.param .u64 .ptr .align 1 _Z11integrationP17curandStateMtgp32PfS1_S1_S1__param_3,
	.param .u64 .ptr .align 1 _Z11integrationP17curandStateMtgp32PfS1_S1_S1__param_4
)
{


	ret;

}


// ===== COMPILED SASS (sm_100) =====

	.target	sm_100

	.elftype	@"ET_EXEC"


//--------------------- .note.nv.tkinfo           --------------------------
	.section	.note.nv.tkinfo,"",@"SHT_NOTE"
	.sectionflags	@"SHF_NOTE_NV_TKINFO"
	.tkinfo
        /*0018*/ 	.word	0x00000002
        /*0030*/ 	.string	""
        /*0030*/ 	.string	"ptxas"
        /*0030*/ 	.string	"Cuda compilation tools, release 13.0, V13.0.88"
        /*0030*/ 	.string	"Build cuda_13.0.r13.0/compiler.36424714_0"
        /*0030*/ 	.string	"-arch sm_100 -m 64 "



//--------------------- .note.nv.cuinfo           --------------------------
	.section	.note.nv.cuinfo,"",@"SHT_NOTE"
	.sectionflags	@"SHF_NOTE_NV_CUINFO"
        /*0018*/ 	.short	0x0002
        /*001a*/ 	.short	0x0064
        /*001c*/ 	.short	0x0082
	.zero		2


//--------------------- .nv.info                  --------------------------
	.section	.nv.info,"",@"SHT_CUDA_INFO"
	.align	4


	//----- nvinfo : EIATTR_REGCOUNT
	.align		4
        /*0000*/ 	.byte	0x04, 0x2f
        /*0002*/ 	.short	(.L_10 - .L_9)
	.align		4
.L_9:
        /*0004*/ 	.word	index@(_Z15generate_kernelP17curandStateMtgp32Pd)
        /*0008*/ 	.word	0x0000001a


	//----- nvinfo : EIATTR_FRAME_SIZE
	.align		4
.L_10:
        /*000c*/ 	.byte	0x04, 0x11
        /*000e*/ 	.short	(.L_12 - .L_11)
	.align		4
.L_11:
        /*0010*/ 	.word	index@($__internal_0_$__cuda_sm20_div_rn_f64_full)
        /*0014*/ 	.word	0x00000000


	//----- nvinfo : EIATTR_FRAME_SIZE
	.align		4
.L_12:
        /*0018*/ 	.byte	0x04, 0x11
        /*001a*/ 	.short	(.L_14 - .L_13)
	.align		4
.L_13:
        /*001c*/ 	.word	index@(_Z15generate_kernelP17curandStateMtgp32Pd)
        /*0020*/ 	.word	0x00000000


	//----- nvinfo : EIATTR_REGCOUNT
	.align		4
.L_14:
        /*0024*/ 	.byte	0x04, 0x2f
        /*0026*/ 	.short	(.L_16 - .L_15)
	.align		4
.L_15:
        /*0028*/ 	.word	index@(_Z11integrationP17curandStateMtgp32PfS1_S1_S1_)
        /*002c*/ 	.word	0x00000004


	//----- nvinfo : EIATTR_FRAME_SIZE
	.align		4
.L_16:
        /*0030*/ 	.byte	0x04, 0x11
        /*0032*/ 	.short	(.L_18 - .L_17)
	.align		4
.L_17:
        /*0034*/ 	.word	index@(_Z11integrationP17curandStateMtgp32PfS1_S1_S1_)
        /*0038*/ 	.word	0x00000000


	//----- nvinfo : EIATTR_MIN_STACK_SIZE
	.align		4
.L_18:
        /*003c*/ 	.byte	0x04, 0x12
        /*003e*/ 	.short	(.L_20 - .L_19)
	.align		4
.L_19:
        /*0040*/ 	.word	index@(_Z11integrationP17curandStateMtgp32PfS1_S1_S1_)
        /*0044*/ 	.word	0x00000000


	//----- nvinfo : EIATTR_MIN_STACK_SIZE
	.align		4
.L_20:
        /*0048*/ 	.byte	0x04, 0x12
        /*004a*/ 	.short	(.L_22 - .L_21)
	.align		4
.L_21:
        /*004c*/ 	.word	index@(_Z15generate_kernelP17curandStateMtgp32Pd)
        /*0050*/ 	.word	0x00000000
.L_22:


//--------------------- .nv.compat                --------------------------
	.section	.nv.compat,"",@"SHT_CUDA_COMPAT_INFO"
	.align	4
        /*0000*/ 	.byte	0x02, 0x09, 0x00, 0x00, 0x02, 0x02, 0x01, 0x00, 0x02, 0x05, 0x05, 0x00, 0x03, 0x07, 0x01, 0x01
        /*0010*/ 	.byte	0x02, 0x03, 0x00, 0x00, 0x02, 0x06, 0x01, 0x00, 0x04, 0x0b, 0x08, 0x00, 0x01, 0x00, 0x00, 0x00
        /*0020*/ 	.byte	0x00, 0x00, 0x00, 0x00


//--------------------- .nv.info._Z11integrationP17curandStateMtgp32PfS1_S1_S1_ --------------------------
	.section	.nv.info._Z11integrationP17curandStateMtgp32PfS1_S1_S1_,"",@"SHT_CUDA_INFO"
	.sectionflags	@""
	.align	4


	//----- nvinfo : EIATTR_CUDA_API_VERSION
	.align		4
        /*0000*/ 	.byte	0x04, 0x37
        /*0002*/ 	.short	(.L_24 - .L_23)
.L_23:
        /*0004*/ 	.word	0x00000082


	//----- nvinfo : EIATTR_KPARAM_INFO
	.align		4
.L_24:
        /*0008*/ 	.byte	0x04, 0x17
        /*000a*/ 	.short	(.L_26 - .L_25)
.L_25:
        /*000c*/ 	.word	0x00000000
        /*0010*/ 	.short	0x0004
        /*0012*/ 	.short	0x0020
        /*0014*/ 	.byte	0x00, 0xf5, 0x21, 0x00


	//----- nvinfo : EIATTR_KPARAM_INFO
	.align		4
.L_26:
        /*0018*/ 	.byte	0x04, 0x17
        /*001a*/ 	.short	(.L_28 - .L_27)
.L_27:
        /*001c*/ 	.word	0x00000000
        /*0020*/ 	.short	0x0003
        /*0022*/ 	.short	0x0018
        /*0024*/ 	.byte	0x00, 0xf5, 0x21, 0x00


	//----- nvinfo : EIATTR_KPARAM_INFO
	.align		4
.L_28:
        /*0028*/ 	.byte	0x04, 0x17
        /*002a*/ 	.short	(.L_30 - .L_29)
.L_29:
        /*002c*/ 	.word	0x00000000
        /*0030*/ 	.short	0x0002
        /*0032*/ 	.short	0x0010
        /*0034*/ 	.byte	0x00, 0xf5, 0x21, 0x00


	//----- nvinfo : EIATTR_KPARAM_INFO
	.align		4
.L_30:
        /*0038*/ 	.byte	0x04, 0x17
        /*003a*/ 	.short	(.L_32 - .L_31)
.L_31:
        /*003c*/ 	.word	0x00000000
        /*0040*/ 	.short	0x0001
        /*0042*/ 	.short	0x0008
        /*0044*/ 	.byte	0x00, 0xf5, 0x21, 0x00


	//----- nvinfo : EIATTR_KPARAM_INFO
	.align		4
.L_32:
        /*0048*/ 	.byte	0x04, 0x17
        /*004a*/ 	.short	(.L_34 - .L_33)
.L_33:
        /*004c*/ 	.word	0x00000000
        /*0050*/ 	.short	0x0000
        /*0052*/ 	.short	0x0000
        /*0054*/ 	.byte	0x00, 0xf5, 0x21, 0x00


	//----- nvinfo : EIATTR_SPARSE_MMA_MASK
	.align		4
.L_34:
        /*0058*/ 	.byte	0x03, 0x50
        /*005a*/ 	.short	0x0000


	//----- nvinfo : EIATTR_MAXREG_COUNT
	.align		4
        /*005c*/ 	.byte	0x03, 0x1b
        /*005e*/ 	.short	0x00ff


	//----- nvinfo : EIATTR_MERCURY_ISA_VERSION
	.align		4
        /*0060*/ 	.byte	0x03, 0x5f
        /*0062*/ 	.short	0x0101


	//----- nvinfo : EIATTR_VRC_CTA_INIT_COUNT
	.align		4
        /*0064*/ 	.byte	0x02, 0x4a
	.zero		1
	.zero		1


	//----- nvinfo : EIATTR_EXIT_INSTR_OFFSETS
	.align		4
        /*0068*/ 	.byte	0x04, 0x1c
        /*006a*/ 	.short	(.L_36 - .L_35)


	//   ....[0]....
.L_35:
        /*006c*/ 	.word	0x00000010


	//----- nvinfo : EIATTR_CBANK_PARAM_SIZE
	.align		4
.L_36:
        /*0070*/ 	.byte	0x03, 0x19
        /*0072*/ 	.short	0x0028


	//----- nvinfo : EIATTR_PARAM_CBANK
	.align		4
        /*0074*/ 	.byte	0x04, 0x0a
        /*0076*/ 	.short	(.L_38 - .L_37)
	.align		4
.L_37:
        /*0078*/ 	.word	index@(.nv.constant0._Z11integrationP17curandStateMtgp32PfS1_S1_S1_)
        /*007c*/ 	.short	0x0380
        /*007e*/ 	.short	0x0028


	//----- nvinfo : EIATTR_SW_WAR
	.align		4
.L_38:
        /*0080*/ 	.byte	0x04, 0x36
        /*0082*/ 	.short	(.L_40 - .L_39)
.L_39:
        /*0084*/ 	.word	0x00000008
.L_40:


//--------------------- .nv.info._Z15generate_kernelP17curandStateMtgp32Pd --------------------------
	.section	.nv.info._Z15generate_kernelP17curandStateMtgp32Pd,"",@"SHT_CUDA_INFO"
	.sectionflags	@""
	.align	4


	//----- nvinfo : EIATTR_CUDA_API_VERSION
	.align		4
        /*0000*/ 	.byte	0x04, 0x37
        /*0002*/ 	.short	(.L_42 - .L_41)
.L_41:
        /*0004*/ 	.word	0x00000082


	//----- nvinfo : EIATTR_KPARAM_INFO
	.align		4
.L_42:
        /*0008*/ 	.byte	0x04, 0x17
        /*000a*/ 	.short	(.L_44 - .L_43)
.L_43:
        /*000c*/ 	.word	0x00000000
        /*0010*/ 	.short	0x0001
        /*0012*/ 	.short	0x0008
        /*0014*/ 	.byte	0x00, 0xf5, 0x21, 0x00


	//----- nvinfo : EIATTR_KPARAM_INFO
	.align		4
.L_44:
        /*0018*/ 	.byte	0x04, 0x17
        /*001a*/ 	.short	(.L_46 - .L_45)
.L_45:
        /*001c*/ 	.word	0x00000000
        /*0020*/ 	.short	0x0000
        /*0022*/ 	.short	0x0000
        /*0024*/ 	.byte	0x00, 0xf5, 0x21, 0x00


	//----- nvinfo : EIATTR_SPARSE_MMA_MASK
	.align		4
.L_46:
        /*0028*/ 	.byte	0x03, 0x50
        /*002a*/ 	.short	0x0000


	//----- nvinfo : EIATTR_MAXREG_COUNT
	.align		4
        /*002c*/ 	.byte	0x03, 0x1b
        /*002e*/ 	.short	0x00ff


	//----- nvinfo : EIATTR_NUM_BARRIERS
	.align		4
        /*0030*/ 	.byte	0x02, 0x4c
        /*0032*/ 	.byte	0x01
	.zero		1


	//----- nvinfo : EIATTR_MERCURY_ISA_VERSION
	.align		4
        /*0034*/ 	.byte	0x03, 0x5f
        /*0036*/ 	.short	0x0101


	//----- nvinfo : EIATTR_VRC_CTA_INIT_COUNT
	.align		4
        /*0038*/ 	.byte	0x02, 0x4a
	.zero		1
	.zero		1


	//----- nvinfo : EIATTR_EXIT_INSTR_OFFSETS
	.align		4
        /*003c*/ 	.byte	0x04, 0x1c
        /*003e*/ 	.short	(.L_48 - .L_47)


	//   ....[0]....
.L_47:
        /*0040*/ 	.word	0x00000660


	//----- nvinfo : EIATTR_CRS_STACK_SIZE
	.align		4
.L_48:
        /*0044*/ 	.byte	0x04, 0x1e
        /*0046*/ 	.short	(.L_50 - .L_49)
.L_49:
        /*0048*/ 	.word	0x00000000


	//----- nvinfo : EIATTR_CBANK_PARAM_SIZE
	.align		4
.L_50:
        /*004c*/ 	.byte	0x03, 0x19
        /*004e*/ 	.short	0x0010


	//----- nvinfo : EIATTR_PARAM_CBANK
	.align		4
        /*0050*/ 	.byte	0x04, 0x0a
        /*0052*/ 	.short	(.L_52 - .L_51)
	.align		4
.L_51:
        /*0054*/ 	.word	index@(.nv.constant0._Z15generate_kernelP17curandStateMtgp32Pd)
        /*0058*/ 	.short	0x0380
        /*005a*/ 	.short	0x0010


	//----- nvinfo : EIATTR_SW_WAR
	.align		4
.L_52:
        /*005c*/ 	.byte	0x04, 0x36
        /*005e*/ 	.short	(.L_54 - .L_53)
.L_53:
        /*0060*/ 	.word	0x00000008
.L_54:


//--------------------- .nv.callgraph             --------------------------
	.section	.nv.callgraph,"",@"SHT_CUDA_CALLGRAPH"
	.align	4
	.sectionentsize	8
	.align		4
        /*0000*/ 	.word	0x00000000
	.align		4
        /*0004*/ 	.word	0xffffffff
	.align		4
        /*0008*/ 	.word	0x00000000
	.align		4
        /*000c*/ 	.word	0xfffffffe
	.align		4
        /*0010*/ 	.word	0x00000000
	.align		4
        /*0014*/ 	.word	0xfffffffd
	.align		4
        /*0018*/ 	.word	0x00000000
	.align		4
        /*001c*/ 	.word	0xfffffffc


//--------------------- .nv.constant4             --------------------------
	.section	.nv.constant4,"a",@progbits
	.align	8
	.align		8
.nv.constant4:
        /*0000*/ 	.dword	precalc_xorwow_matrix
	.align		8
        /*0008*/ 	.dword	precalc_xorwow_offset_matrix
	.align		8
        /*0010*/ 	.dword	mrg32k3aM1
	.align		8
        /*0018*/ 	.dword	mrg32k3aM2
	.align		8
        /*0020*/ 	.dword	mrg32k3aM1SubSeq
	.align		8
        /*0028*/ 	.dword	mrg32k3aM2SubSeq
	.align		8
        /*0030*/ 	.dword	mrg32k3aM1Seq
	.align		8
        /*0038*/ 	.dword	mrg32k3aM2Seq


//--------------------- .nv.constant3             --------------------------
	.section	.nv.constant3,"a",@progbits
	.align	8
.nv.constant3:
	.type		__cr_lgamma_table,@object
	.size		__cr_lgamma_table,(.L_8 - __cr_lgamma_table)
__cr_lgamma_table:
        /*0000*/ 	.byte	0x00, 0x00, 0x00, 0x00, 0x00, 0x00, 0x00, 0x00, 0x00, 0x00, 0x00, 0x00, 0x00, 0x00, 0x00, 0x00
        /*0010*/ 	.byte	0xef, 0x39, 0xfa, 0xfe, 0x42, 0x2e, 0xe6, 0x3f, 0x02, 0x20, 0x2a, 0xfa, 0x0b, 0xab, 0xfc, 0x3f
        /*0020*/ 	.byte	0xf9, 0x2c, 0x92, 0x7c, 0xa7, 0x6c, 0x09, 0x40, 0xc9, 0x79, 0x44, 0x3c, 0x64, 0x26, 0x13, 0x40
        /*0030*/ 	.byte	0xca, 0x01, 0xcf, 0x3a, 0x27, 0x51, 0x1a, 0x40, 0x30, 0xcc, 0x2d, 0xf3, 0xe1, 0x0c, 0x21, 0x40
        /*0040*/ 	.byte	0x0d, 0xb7, 0xfc, 0x82, 0x8e, 0x35, 0x25, 0x40
.L_8:


//--------------------- .text._Z11integrationP17curandStateMtgp32PfS1_S1_S1_ --------------------------
	.section	.text._Z11integrationP17curandStateMtgp32PfS1_S1_S1_,"ax",@progbits
	.align	128
        .global         _Z11integrationP17curandStateMtgp32PfS1_S1_S1_
        .type           _Z11integrationP17curandStateMtgp32PfS1_S1_S1_,@function
        .size           _Z11integrationP17curandStateMtgp32PfS1_S1_S1_,(.L_x_9 - _Z11integrationP17curandStateMtgp32PfS1_S1_S1_)
        .other          _Z11integrationP17curandStateMtgp32PfS1_S1_S1_,@"STO_CUDA_ENTRY STV_DEFAULT"
_Z11integrationP17curandStateMtgp32PfS1_S1_S1_:
.text._Z11integrationP17curandStateMtgp32PfS1_S1_S1_:
[----:B------:R-:W-:Y:S01]  /*0000*/  LDC R1, c[0x0][0x37c] ;  /* 0x0000df00ff017b82 */ /* 0x000fe20000000800 */
[----:B------:R-:W-:Y:S05]  /*0010*/  EXIT ;  /* 0x000000000000794d */ /* 0x000fea0003800000 */
.L_x_0:
[----:B------:R-:W-:-:S00]  /*0020*/  BRA `(.L_x_0) ;  /* 0xfffffffc00fc7947 */ /* 0x000fc0000383ffff */
[----:B------:R-:W-:-:S00]  /*0030*/  NOP ;  /* 0x0000000000007918 */ /* 0x000fc00000000000 */
        /* <DEDUP_REMOVED lines=12> */
.L_x_9:


//--------------------- .text._Z15generate_kernelP17curandStateMtgp32Pd --------------------------
	.section	.text._Z15generate_kernelP17curandStateMtgp32Pd,"ax",@progbits
	.align	128
        .global         _Z15generate_kernelP17curandStateMtgp32Pd
        .type           _Z15generate_kernelP17curandStateMtgp32Pd,@function
        .size           _Z15generate_kernelP17curandStateMtgp32Pd,(.L_x_8 - _Z15generate_kernelP17curandStateMtgp32Pd)
        .other          _Z15generate_kernelP17curandStateMtgp32Pd,@"STO_CUDA_ENTRY STV_DEFAULT"
_Z15generate_kernelP17curandStateMtgp32Pd:
.text._Z15generate_kernelP17curandStateMtgp32Pd:
[----:B------:R-:W-:Y:S01]  /*0000*/  LDC R1, c[0x0][0x37c] ;  /* 0x0000df00ff017b82 */ /* 0x000fe20000000800 */
[----:B------:R-:W0:Y:S07]  /*0010*/  S2R R0, SR_CTAID.X ;  /* 0x0000000000007919 */ /* 0x000e2e0000002500 */
[----:B------:R-:W0:Y:S01]  /*0020*/  LDC.64 R4, c[0x0][0x380] ;  /* 0x0000e000ff047b82 */ /* 0x000e220000000a00 */
[----:B------:R-:W1:Y:S01]  /*0030*/  LDCU.64 UR6, c[0x0][0x358] ;  /* 0x00006b00ff0677ac */ /* 0x000e620008000a00 */
[----:B0-----:R-:W-:-:S05]  /*0040*/  IMAD.WIDE.U32 R4, R0, 0x1010, R4 ;  /* 0x0000101000047825 */ /* 0x001fca00078e0004 */
[----:B-1----:R-:W2:Y:S04]  /*0050*/  LDG.E.64 R8, desc[UR6][R4.64+0x1008] ;  /* 0x0010080604087981 */ /* 0x002ea8000c1e1b00 */
[----:B------:R-:W2:Y:S01]  /*0060*/  LDG.E.64 R12, desc[UR6][R4.64+0x1000] ;  /* 0x00100006040c7981 */ /* 0x000ea2000c1e1b00 */
[----:B------:R-:W0:Y:S01]  /*0070*/  S2R R7, SR_TID.X ;  /* 0x0000000000077919 */ /* 0x000e220000002100 */
[----:B------:R-:W0:Y:S01]  /*0080*/  S2R R14, SR_TID.Y ;  /* 0x00000000000e7919 */ /* 0x000e220000002200 */
[----:B------:R-:W1:Y:S01]  /*0090*/  S2R R2, SR_TID.Z ;  /* 0x0000000000027919 */ /* 0x000e620000002300 */
[----:B------:R-:W0:Y:S01]  /*00a0*/  LDCU UR8, c[0x0][0x360] ;  /* 0x00006c00ff0877ac */ /* 0x000e220008000800 */
[----:B------:R-:W3:Y:S01]  /*00b0*/  LDCU UR4, c[0x0][0x368] ;  /* 0x00006d00ff0477ac */ /* 0x000ee20008000800 */
[----:B------:R-:W3:Y:S01]  /*00c0*/  LDCU UR5, c[0x0][0x364] ;  /* 0x00006c80ff0577ac */ /* 0x000ee20008000800 */
[----:B--2---:R-:W-:Y:S01]  /*00d0*/  IMAD.WIDE R10, R13, 0x4, R8 ;  /* 0x000000040d0a7825 */ /* 0x004fe200078e0208 */
[----:B---3--:R-:W-:Y:S01]  /*00e0*/  UIMAD UR4, UR4, UR5, URZ ;  /* 0x00000005040472a4 */ /* 0x008fe2000f8e02ff */
[----:B------:R-:W2:Y:S04]  /*00f0*/  LDG.E R8, desc[UR6][R8.64+0x9f60] ;  /* 0x009f600608087981 */ /* 0x000ea8000c1e1900 */
[----:B------:R-:W3:Y:S01]  /*0100*/  LDG.E R6, desc[UR6][R10.64] ;  /* 0x000000060a067981 */ /* 0x000ee2000c1e1900 */
[----:B0-----:R-:W-:-:S03]  /*0110*/  IMAD R3, R14, UR8, R7 ;  /* 0x000000080e037c24 */ /* 0x001fc6000f8e0207 */
[----:B------:R-:W4:Y:S01]  /*0120*/  LDG.E R23, desc[UR6][R10.64+0x9c40] ;  /* 0x009c40060a177981 */ /* 0x000f22000c1e1900 */
[----:B-1----:R-:W-:-:S03]  /*0130*/  IMAD R3, R2, UR4, R3 ;  /* 0x0000000402037c24 */ /* 0x002fc6000f8e0203 */
[----:B------:R-:W5:Y:S01]  /*0140*/  LDG.E R21, desc[UR6][R10.64+0x9920] ;  /* 0x009920060a157981 */ /* 0x000f62000c1e1900 */
[----:B------:R-:W-:-:S04]  /*0150*/  IMAD.IADD R15, R12, 0x1, R3 ;  /* 0x000000010c0f7824 */ /* 0x000fc800078e0203 */
[----:B------:R-:W-:-:S04]  /*0160*/  IMAD.SHL.U32 R2, R15, 0x4, RZ ;  /* 0x000000040f027824 */ /* 0x000fc800078e00ff */
[C---:B------:R-:W-:Y:S01]  /*0170*/  VIADD R12, R2.reuse, 0x4 ;  /* 0x00000004020c7836 */ /* 0x040fe20000000000 */
[----:B------:R-:W-:-:S04]  /*0180*/  LOP3.LUT R17, R2, 0xffc, RZ, 0xc0, !PT ;  /* 0x00000ffc02117812 */ /* 0x000fc800078ec0ff */
[----:B------:R-:W-:Y:S02]  /*0190*/  LOP3.LUT R19, R12, 0xffc, RZ, 0xc0, !PT ;  /* 0x00000ffc0c137812 */ /* 0x000fe400078ec0ff */
[C---:B------:R-:W-:Y:S02]  /*01a0*/  IADD3 R16, P1, PT, R4.reuse, R17, RZ ;  /* 0x0000001104107210 */ /* 0x040fe40007f3e0ff */
[----:B------:R-:W-:-:S03]  /*01b0*/  IADD3 R18, P0, PT, R4, R19, RZ ;  /* 0x0000001304127210 */ /* 0x000fc60007f1e0ff */
[--C-:B------:R-:W-:Y:S02]  /*01c0*/  IMAD.X R17, RZ, RZ, R5.reuse, P1 ;  /* 0x000000ffff117224 */ /* 0x100fe400008e0605 */
[----:B------:R-:W-:-:S03]  /*01d0*/  IMAD.X R19, RZ, RZ, R5, P0 ;  /* 0x000000ffff137224 */ /* 0x000fc600000e0605 */
[----:B------:R-:W2:Y:S04]  /*01e0*/  LDG.E R16, desc[UR6][R16.64] ;  /* 0x0000000610107981 */ /* 0x000ea8000c1e1900 */
[----:B------:R-:W2:Y:S01]  /*01f0*/  LDG.E R19, desc[UR6][R18.64] ;  /* 0x0000000612137981 */ /* 0x000ea2000c1e1900 */
[----:B---3--:R-:W-:-:S04]  /*0200*/  IMAD.IADD R6, R6, 0x1, R15 ;  /* 0x0000000106067824 */ /* 0x008fc800078e020f */
[----:B------:R-:W-:-:S05]  /*0210*/  IMAD.SHL.U32 R6, R6, 0x4, RZ ;  /* 0x0000000406067824 */ /* 0x000fca00078e00ff */
[----:B------:R-:W-:-:S04]  /*0220*/  LOP3.LUT R15, R6, 0xffc, RZ, 0xc0, !PT ;  /* 0x00000ffc060f7812 */ /* 0x000fc800078ec0ff */
[----:B------:R-:W-:-:S05]  /*0230*/  IADD3 R14, P1, PT, R4, R15, RZ ;  /* 0x0000000f040e7210 */ /* 0x000fca0007f3e0ff */
[----:B------:R-:W-:-:S05]  /*0240*/  IMAD.X R15, RZ, RZ, R5, P1 ;  /* 0x000000ffff0f7224 */ /* 0x000fca00008e0605 */
[----:B------:R-:W4:Y:S01]  /*0250*/  LDG.E R14, desc[UR6][R14.64] ;  /* 0x000000060e0e7981 */ /* 0x000f22000c1e1900 */
[----:B--2---:R-:W-:-:S04]  /*0260*/  LOP3.LUT R12, R19, R8, R16, 0x78, !PT ;  /* 0x00000008130c7212 */ /* 0x004fc800078e7810 */
[----:B-----5:R-:W-:Y:S02]  /*0270*/  SHF.L.U32 R21, R12, R21, RZ ;  /* 0x000000150c157219 */ /* 0x020fe400000006ff */
[----:B----4-:R-:W-:-:S04]  /*0280*/  SHF.R.U32.HI R23, RZ, R23, R14 ;  /* 0x00000017ff177219 */ /* 0x010fc8000001160e */
[----:B------:R-:W-:Y:S01]  /*0290*/  LOP3.LUT R21, R12, R23, R21, 0x96, !PT ;  /* 0x000000170c157212 */ /* 0x000fe200078e9615 */
[----:B------:R-:W-:-:S04]  /*02a0*/  IMAD.WIDE R12, R13, 0x3c, R10 ;  /* 0x0000003c0d0c7825 */ /* 0x000fc800078e020a */
[----:B------:R-:W-:-:S05]  /*02b0*/  IMAD.SHL.U32 R20, R21, 0x4, RZ ;  /* 0x0000000415147824 */ /* 0x000fca00078e00ff */
[----:B------:R-:W-:-:S04]  /*02c0*/  LOP3.LUT R17, R20, 0x3c, RZ, 0xc0, !PT ;  /* 0x0000003c14117812 */ /* 0x000fc800078ec0ff */
[----:B------:R-:W-:-:S05]  /*02d0*/  IADD3 R8, P0, PT, R12, R17, RZ ;  /* 0x000000110c087210 */ /* 0x000fca0007f1e0ff */
[----:B------:R-:W-:-:S05]  /*02e0*/  IMAD.X R9, RZ, RZ, R13, P0 ;  /* 0x000000ffff097224 */ /* 0x000fca00000e060d */
[----:B------:R-:W2:Y:S01]  /*02f0*/  LDG.E R8, desc[UR6][R8.64+0x320] ;  /* 0x0003200608087981 */ /* 0x000ea2000c1e1900 */
[----:B------:R-:W-:Y:S02]  /*0300*/  VIADD R2, R2, 0x57c ;  /* 0x0000057c02027836 */ /* 0x000fe40000000000 */
[----:B------:R-:W-:-:S03]  /*0310*/  VIADD R6, R6, 0xfffffffc ;  /* 0xfffffffc06067836 */ /* 0x000fc60000000000 */
[----:B------:R-:W-:Y:S02]  /*0320*/  LOP3.LUT R11, R2, 0xffc, RZ, 0xc0, !PT ;  /* 0x00000ffc020b7812 */ /* 0x000fe400078ec0ff */
[----:B------:R-:W-:Y:S02]  /*0330*/  LOP3.LUT R15, R6, 0xffc, RZ, 0xc0, !PT ;  /* 0x00000ffc060f7812 */ /* 0x000fe400078ec0ff */
[C---:B------:R-:W-:Y:S02]  /*0340*/  IADD3 R10, P0, PT, R4.reuse, R11, RZ ;  /* 0x0000000b040a7210 */ /* 0x040fe40007f1e0ff */
[----:B------:R-:W-:-:S03]  /*0350*/  IADD3 R14, P1, PT, R4, R15, RZ ;  /* 0x0000000f040e7210 */ /* 0x000fc60007f3e0ff */
[--C-:B------:R-:W-:Y:S02]  /*0360*/  IMAD.X R11, RZ, RZ, R5.reuse, P0 ;  /* 0x000000ffff0b7224 */ /* 0x100fe400000e0605 */
[----:B------:R-:W-:Y:S01]  /*0370*/  IMAD.X R15, RZ, RZ, R5, P1 ;  /* 0x000000ffff0f7224 */ /* 0x000fe200008e0605 */
[----:B--2---:R-:W-:-:S05]  /*0380*/  LOP3.LUT R2, R21, R8, RZ, 0x3c, !PT ;  /* 0x0000000815027212 */ /* 0x004fca00078e3cff */
[----:B------:R0:W-:Y:S04]  /*0390*/  STG.E desc[UR6][R10.64], R2 ;  /* 0x000000020a007986 */ /* 0x0001e8000c101906 */
[----:B------:R-:W2:Y:S02]  /*03a0*/  LDG.E R14, desc[UR6][R14.64] ;  /* 0x000000060e0e7981 */ /* 0x000ea4000c1e1900 */
[----:B--2---:R-:W-:-:S04]  /*03b0*/  SHF.R.U32.HI R9, RZ, 0x10, R14 ;  /* 0x00000010ff097819 */ /* 0x004fc8000001160e */
[----:B------:R-:W-:-:S04]  /*03c0*/  LOP3.LUT R9, R9, R14, RZ, 0x3c, !PT ;  /* 0x0000000e09097212 */ /* 0x000fc800078e3cff */
[----:B------:R-:W-:-:S04]  /*03d0*/  SHF.R.U32.HI R6, RZ, 0x8, R9 ;  /* 0x00000008ff067819 */ /* 0x000fc80000011609 */
[----:B------:R-:W-:-:S05]  /*03e0*/  LOP3.LUT R6, R6, R9, RZ, 0x3c, !PT ;  /* 0x0000000906067212 */ /* 0x000fca00078e3cff */
[----:B------:R-:W-:-:S05]  /*03f0*/  IMAD.SHL.U32 R6, R6, 0x4, RZ ;  /* 0x0000000406067824 */ /* 0x000fca00078e00ff */
[----:B------:R-:W-:-:S04]  /*0400*/  LOP3.LUT R17, R6, 0x3c, RZ, 0xc0, !PT ;  /* 0x0000003c06117812 */ /* 0x000fc800078ec0ff */
[----:B------:R-:W-:-:S05]  /*0410*/  IADD3 R16, P0, PT, R12, R17, RZ ;  /* 0x000000110c107210 */ /* 0x000fca0007f1e0ff */
[----:B------:R-:W-:-:S06]  /*0420*/  IMAD.X R17, RZ, RZ, R13, P0 ;  /* 0x000000ffff117224 */ /* 0x000fcc00000e060d */
[----:B------:R-:W2:Y:S01]  /*0430*/  LDG.E R17, desc[UR6][R16.64+0x3520] ;  /* 0x0035200610117981 */ /* 0x000ea2000c1e1900 */
[----:B------:R-:W-:Y:S01]  /*0440*/  ISETP.NE.AND P0, PT, R3, RZ, PT ;  /* 0x000000ff0300720c */ /* 0x000fe20003f05270 */
[----:B------:R-:W-:-:S12]  /*0450*/  BAR.SYNC.DEFER_BLOCKING 0x0 ;  /* 0x0000000000007b1d */ /* 0x000fd80000010000 */
[----:B------:R-:W3:Y:S01]  /*0460*/  @!P0 LDG.E R6, desc[UR6][R4.64+0x1000] ;  /* 0x0010000604068981 */ /* 0x000ee2000c1e1900 */
[----:B------:R-:W1:Y:S01]  /*0470*/  MUFU.RCP64H R9, 4.29496524800000000000e+09 ;  /* 0x41efffff00097908 */ /* 0x000e620000001800 */
[----:B0-----:R-:W-:Y:S02]  /*0480*/  IMAD.MOV.U32 R10, RZ, RZ, -0x200000 ;  /* 0xffe00000ff0a7424 */ /* 0x001fe400078e00ff */
[----:B------:R-:W-:Y:S02]  /*0490*/  IMAD.MOV.U32 R11, RZ, RZ, 0x41efffff ;  /* 0x41efffffff0b7424 */ /* 0x000fe400078e00ff */
[----:B------:R-:W-:-:S06]  /*04a0*/  IMAD.MOV.U32 R8, RZ, RZ, 0x1 ;  /* 0x00000001ff087424 */ /* 0x000fcc00078e00ff */
[----:B-1----:R-:W-:-:S08]  /*04b0*/  DFMA R12, R8, -R10, 1 ;  /* 0x3ff00000080c742b */ /* 0x002fd0000000080a */
[----:B------:R-:W-:-:S08]  /*04c0*/  DFMA R12, R12, R12, R12 ;  /* 0x0000000c0c0c722b */ /* 0x000fd0000000000c */
[----:B------:R-:W-:Y:S01]  /*04d0*/  DFMA R12, R8, R12, R8 ;  /* 0x0000000c080c722b */ /* 0x000fe20000000008 */
[----:B------:R-:W-:Y:S02]  /*04e0*/  UIMAD UR4, UR4, UR8, URZ ;  /* 0x00000008040472a4 */ /* 0x000fe4000f8e02ff */
[----:B------:R-:W-:Y:S01]  /*04f0*/  IMAD R0, R0, UR8, R7 ;  /* 0x0000000800007c24 */ /* 0x000fe2000f8e0207 */
[----:B------:R-:W-:Y:S01]  /*0500*/  BSSY.RECONVERGENT B0, `(.L_x_1) ;  /* 0x0000012000007945 */ /* 0x000fe20003800200 */
[----:B--2---:R-:W-:-:S03]  /*0510*/  LOP3.LUT R8, R17, R2, RZ, 0x3c, !PT ;  /* 0x0000000211087212 */ /* 0x004fc600078e3cff */
[----:B------:R-:W-:-:S03]  /*0520*/  DFMA R2, R12, -R10, 1 ;  /* 0x3ff000000c02742b */ /* 0x000fc6000000080a */
[----:B------:R-:W0:Y:S05]  /*0530*/  I2F.F64.U32 R8, R8 ;  /* 0x0000000800087312 */ /* 0x000e2a0000201800 */
[----:B------:R-:W-:-:S08]  /*0540*/  DFMA R2, R12, R2, R12 ;  /* 0x000000020c02722b */ /* 0x000fd0000000000c */
[----:B0-----:R-:W-:-:S08]  /*0550*/  DMUL R12, R8, R2 ;  /* 0x00000002080c7228 */ /* 0x001fd00000000000 */
[----:B------:R-:W-:Y:S01]  /*0560*/  DFMA R10, R12, -R10, R8 ;  /* 0x8000000a0c0a722b */ /* 0x000fe20000000008 */
[----:B---3--:R-:W-:-:S07]  /*0570*/  @!P0 VIADD R6, R6, UR4 ;  /* 0x0000000406068c36 */ /* 0x008fce0008000000 */
[----:B------:R-:W-:Y:S01]  /*0580*/  DFMA R2, R2, R10, R12 ;  /* 0x0000000a0202722b */ /* 0x000fe2000000000c */
[----:B------:R-:W-:Y:S02]  /*0590*/  @!P0 LOP3.LUT R15, R6, 0x3ff, RZ, 0xc0, !PT ;  /* 0x000003ff060f8812 */ /* 0x000fe400078ec0ff */
[----:B------:R-:W-:-:S03]  /*05a0*/  FSETP.GEU.AND P1, PT, |R9|, 6.5827683646048100446e-37, PT ;  /* 0x036000000900780b */ /* 0x000fc60003f2e200 */
[----:B------:R0:W-:Y:S04]  /*05b0*/  @!P0 STG.E desc[UR6][R4.64+0x1000], R15 ;  /* 0x0010000f04008986 */ /* 0x0001e8000c101906 */
[----:B------:R-:W-:Y:S01]  /*05c0*/  FFMA R6, RZ, 29.999998092651367188, R3 ;  /* 0x41efffffff067823 */ /* 0x000fe20000000003 */
[----:B------:R-:W-:Y:S04]  /*05d0*/  BAR.SYNC.DEFER_BLOCKING 0x0 ;  /* 0x0000000000007b1d */ /* 0x000fe80000010000 */
[----:B------:R-:W-:-:S13]  /*05e0*/  FSETP.GT.AND P0, PT, |R6|, 1.469367938527859385e-39, PT ;  /* 0x001000000600780b */ /* 0x000fda0003f04200 */
[----:B0-----:R-:W-:Y:S05]  /*05f0*/  @P0 BRA P1, `(.L_x_2) ;  /* 0x0000000000080947 */ /* 0x001fea0000800000 */
[----:B------:R-:W-:-:S07]  /*0600*/  MOV R4, 0x620 ;  /* 0x0000062000047802 */ /* 0x000fce0000000f00 */
[----:B------:R-:W-:Y:S05]  /*0610*/  CALL.REL.NOINC `($__internal_0_$__cuda_sm20_div_rn_f64_full) ;  /* 0x0000000000147944 */ /* 0x000fea0003c00000 */
.L_x_2:
[----:B------:R-:W-:Y:S05]  /*0620*/  BSYNC.RECONVERGENT B0 ;  /* 0x0000000000007941 */ /* 0x000fea0003800200 */
.L_x_1:
[----:B------:R-:W0:Y:S02]  /*0630*/  LDC.64 R4, c[0x0][0x388] ;  /* 0x0000e200ff047b82 */ /* 0x000e240000000a00 */
[----:B0-----:R-:W-:-:S05]  /*0640*/  IMAD.WIDE R4, R0, 0x8, R4 ;  /* 0x0000000800047825 */ /* 0x001fca00078e0204 */
[----:B------:R-:W-:Y:S01]  /*0650*/  STG.E.64 desc[UR6][R4.64], R2 ;  /* 0x0000000204007986 */ /* 0x000fe2000c101b06 */
[----:B------:R-:W-:Y:S05]  /*0660*/  EXIT ;  /* 0x000000000000794d */ /* 0x000fea0003800000 */
        .weak           $__internal_0_$__cuda_sm20_div_rn_f64_full
        .type           $__internal_0_$__cuda_sm20_div_rn_f64_full,@function
        .size           $__internal_0_$__cuda_sm20_div_rn_f64_full,(.L_x_8 - $__internal_0_$__cuda_sm20_div_rn_f64_full)
$__internal_0_$__cuda_sm20_div_rn_f64_full:
[----:B------:R-:W-:Y:S01]  /*0670*/  IMAD.MOV.U32 R3, RZ, RZ, 0x3fffffff ;  /* 0x3fffffffff037424 */ /* 0x000fe200078e00ff */
[C---:B------:R-:W-:Y:S01]  /*0680*/  FSETP.GEU.AND P1, PT, |R9|.reuse, 1.469367938527859385e-39, PT ;  /* 0x001000000900780b */ /* 0x040fe20003f2e200 */
[----:B------:R-:W-:Y:S01]  /*0690*/  IMAD.MOV.U32 R2, RZ, RZ, -0x200000 ;  /* 0xffe00000ff027424 */ /* 0x000fe200078e00ff */
[----:B------:R-:W-:Y:S01]  /*06a0*/  LOP3.LUT R5, R9, 0x7ff00000, RZ, 0xc0, !PT ;  /* 0x7ff0000009057812 */ /* 0x000fe200078ec0ff */
[----:B------:R-:W0:Y:S01]  /*06b0*/  MUFU.RCP64H R7, R3 ;  /* 0x0000000300077308 */ /* 0x000e220000001800 */
[----:B------:R-:W-:Y:S01]  /*06c0*/  IMAD.MOV.U32 R6, RZ, RZ, 0x1 ;  /* 0x00000001ff067424 */ /* 0x000fe200078e00ff */
[----:B------:R-:W-:Y:S01]  /*06d0*/  BSSY.RECONVERGENT B1, `(.L_x_3) ;  /* 0x0000045000017945 */ /* 0x000fe20003800200 */
[----:B------:R-:W-:Y:S01]  /*06e0*/  IMAD.MOV.U32 R13, RZ, RZ, 0x1ca00000 ;  /* 0x1ca00000ff0d7424 */ /* 0x000fe200078e00ff */
[----:B------:R-:W-:Y:S01]  /*06f0*/  ISETP.GE.U32.AND P0, PT, R5, 0x41e00000, PT ;  /* 0x41e000000500780c */ /* 0x000fe20003f06070 */
[----:B------:R-:W-:Y:S02]  /*0700*/  IMAD.MOV.U32 R18, RZ, RZ, R5 ;  /* 0x000000ffff127224 */ /* 0x000fe400078e0005 */
[----:B------:R-:W-:Y:S01]  /*0710*/  IMAD.MOV.U32 R19, RZ, RZ, 0x41e00000 ;  /* 0x41e00000ff137424 */ /* 0x000fe200078e00ff */
[----:B------:R-:W-:-:S03]  /*0720*/  SEL R13, R13, 0x63400000, !P0 ;  /* 0x634000000d0d7807 */ /* 0x000fc60004000000 */
[----:B------:R-:W-:Y:S01]  /*0730*/  VIADD R20, R19, 0xffffffff ;  /* 0xffffffff13147836 */ /* 0x000fe20000000000 */
[----:B0-----:R-:W-:-:S08]  /*0740*/  DFMA R10, R6, -R2, 1 ;  /* 0x3ff00000060a742b */ /* 0x001fd00000000802 */
[----:B------:R-:W-:-:S08]  /*0750*/  DFMA R10, R10, R10, R10 ;  /* 0x0000000a0a0a722b */ /* 0x000fd0000000000a */
[----:B------:R-:W-:Y:S01]  /*0760*/  DFMA R14, R6, R10, R6 ;  /* 0x0000000a060e722b */ /* 0x000fe20000000006 */
[C-C-:B------:R-:W-:Y:S01]  /*0770*/  @!P1 LOP3.LUT R10, R13.reuse, 0x80000000, R9.reuse, 0xf8, !PT ;  /* 0x800000000d0a9812 */ /* 0x140fe200078ef809 */
[----:B------:R-:W-:Y:S01]  /*0780*/  IMAD.MOV.U32 R6, RZ, RZ, R8 ;  /* 0x000000ffff067224 */ /* 0x000fe200078e0008 */
[----:B------:R-:W-:Y:S02]  /*0790*/  LOP3.LUT R7, R13, 0x800fffff, R9, 0xf8, !PT ;  /* 0x800fffff0d077812 */ /* 0x000fe400078ef809 */
[----:B------:R-:W-:Y:S01]  /*07a0*/  @!P1 LOP3.LUT R11, R10, 0x100000, RZ, 0xfc, !PT ;  /* 0x001000000a0b9812 */ /* 0x000fe200078efcff */
[----:B------:R-:W-:Y:S02]  /*07b0*/  @!P1 IMAD.MOV.U32 R10, RZ, RZ, RZ ;  /* 0x000000ffff0a9224 */ /* 0x000fe400078e00ff */
[----:B------:R-:W-:-:S04]  /*07c0*/  DFMA R16, R14, -R2, 1 ;  /* 0x3ff000000e10742b */ /* 0x000fc80000000802 */
[----:B------:R-:W-:-:S04]  /*07d0*/  @!P1 DFMA R6, R6, 2, -R10 ;  /* 0x400000000606982b */ /* 0x000fc8000000080a */
[----:B------:R-:W-:-:S06]  /*07e0*/  DFMA R16, R14, R16, R14 ;  /* 0x000000100e10722b */ /* 0x000fcc000000000e */
[----:B------:R-:W-:Y:S02]  /*07f0*/  @!P1 LOP3.LUT R18, R7, 0x7ff00000, RZ, 0xc0, !PT ;  /* 0x7ff0000007129812 */ /* 0x000fe400078ec0ff */
[----:B------:R-:W-:-:S03]  /*0800*/  DMUL R10, R16, R6 ;  /* 0x00000006100a7228 */ /* 0x000fc60000000000 */
[----:B------:R-:W-:-:S05]  /*0810*/  VIADD R12, R18, 0xffffffff ;  /* 0xffffffff120c7836 */ /* 0x000fca0000000000 */
[----:B------:R-:W-:Y:S01]  /*0820*/  DFMA R14, R10, -R2, R6 ;  /* 0x800000020a0e722b */ /* 0x000fe20000000006 */
[----:B------:R-:W-:-:S04]  /*0830*/  ISETP.GT.U32.AND P0, PT, R12, 0x7feffffe, PT ;  /* 0x7feffffe0c00780c */ /* 0x000fc80003f04070 */
[----:B------:R-:W-:-:S03]  /*0840*/  ISETP.GT.U32.OR P0, PT, R20, 0x7feffffe, P0 ;  /* 0x7feffffe1400780c */ /* 0x000fc60000704470 */
[----:B------:R-:W-:-:S10]  /*0850*/  DFMA R10, R16, R14, R10 ;  /* 0x0000000e100a722b */ /* 0x000fd4000000000a */
[----:B------:R-:W-:Y:S05]  /*0860*/  @P0 BRA `(.L_x_4) ;  /* 0x0000000000680947 */ /* 0x000fea0003800000 */
[----:B------:R-:W-:-:S05]  /*0870*/  IMAD.MOV.U32 R8, RZ, RZ, 0x41e00000 ;  /* 0x41e00000ff087424 */ /* 0x000fca00078e00ff */
[----:B------:R-:W-:-:S04]  /*0880*/  VIADDMNMX R5, R5, -R8, 0xb9600000, !PT ;  /* 0xb960000005057446 */ /* 0x000fc80007800908 */
[----:B------:R-:W-:-:S05]  /*0890*/  VIMNMX R8, PT, PT, R5, 0x46a00000, PT ;  /* 0x46a0000005087848 */ /* 0x000fca0003fe0100 */
[----:B------:R-:W-:Y:S02]  /*08a0*/  IMAD.IADD R5, R8, 0x1, -R13 ;  /* 0x0000000108057824 */ /* 0x000fe400078e0a0d */
[----:B------:R-:W-:Y:S02]  /*08b0*/  IMAD.MOV.U32 R8, RZ, RZ, RZ ;  /* 0x000000ffff087224 */ /* 0x000fe400078e00ff */
[----:B------:R-:W-:-:S06]  /*08c0*/  VIADD R9, R5, 0x7fe00000 ;  /* 0x7fe0000005097836 */ /* 0x000fcc0000000000 */
[----:B------:R-:W-:-:S10]  /*08d0*/  DMUL R12, R10, R8 ;  /* 0x000000080a0c7228 */ /* 0x000fd40000000000 */
[----:B------:R-:W-:-:S13]  /*08e0*/  FSETP.GTU.AND P0, PT, |R13|, 1.469367938527859385e-39, PT ;  /* 0x001000000d00780b */ /* 0x000fda0003f0c200 */
[----:B------:R-:W-:Y:S05]  /*08f0*/  @P0 BRA `(.L_x_5) ;  /* 0x0000000000880947 */ /* 0x000fea0003800000 */
[----:B------:R-:W-:Y:S01]  /*0900*/  DFMA R2, R10, -R2, R6 ;  /* 0x800000020a02722b */ /* 0x000fe20000000006 */
[----:B------:R-:W-:-:S09]  /*0910*/  IMAD.MOV.U32 R8, RZ, RZ, RZ ;  /* 0x000000ffff087224 */ /* 0x000fd200078e00ff */
[C---:B------:R-:W-:Y:S02]  /*0920*/  FSETP.NEU.AND P0, PT, R3.reuse, RZ, PT ;  /* 0x000000ff0300720b */ /* 0x040fe40003f0d000 */
[----:B------:R-:W-:-:S04]  /*0930*/  LOP3.LUT R2, R3, 0x41efffff, RZ, 0x3c, !PT ;  /* 0x41efffff03027812 */ /* 0x000fc800078e3cff */
[----:B------:R-:W-:-:S04]  /*0940*/  LOP3.LUT R7, R2, 0x80000000, RZ, 0xc0, !PT ;  /* 0x8000000002077812 */ /* 0x000fc800078ec0ff */
[----:B------:R-:W-:-:S03]  /*0950*/  LOP3.LUT R9, R7, R9, RZ, 0xfc, !PT ;  /* 0x0000000907097212 */ /* 0x000fc600078efcff */
[----:B------:R-:W-:Y:S05]  /*0960*/  @!P0 BRA `(.L_x_5) ;  /* 0x00000000006c8947 */ /* 0x000fea0003800000 */
[----:B------:R-:W-:Y:S01]  /*0970*/  IMAD.MOV R3, RZ, RZ, -R5 ;  /* 0x000000ffff037224 */ /* 0x000fe200078e0a05 */
[----:B------:R-:W-:Y:S01]  /*0980*/  DMUL.RP R8, R10, R8 ;  /* 0x000000080a087228 */ /* 0x000fe20000008000 */
[----:B------:R-:W-:Y:S01]  /*0990*/  IMAD.MOV.U32 R2, RZ, RZ, RZ ;  /* 0x000000ffff027224 */ /* 0x000fe200078e00ff */
[----:B------:R-:W-:-:S05]  /*09a0*/  IADD3 R5, PT, PT, -R5, -0x43300000, RZ ;  /* 0xbcd0000005057810 */ /* 0x000fca0007ffe1ff */
[----:B------:R-:W-:-:S03]  /*09b0*/  DFMA R2, R12, -R2, R10 ;  /* 0x800000020c02722b */ /* 0x000fc6000000000a */
[----:B------:R-:W-:-:S07]  /*09c0*/  LOP3.LUT R7, R9, R7, RZ, 0x3c, !PT ;  /* 0x0000000709077212 */ /* 0x000fce00078e3cff */
[----:B------:R-:W-:-:S04]  /*09d0*/  FSETP.NEU.AND P0, PT, |R3|, R5, PT ;  /* 0x000000050300720b */ /* 0x000fc80003f0d200 */
[----:B------:R-:W-:Y:S02]  /*09e0*/  FSEL R12, R8, R12, !P0 ;  /* 0x0000000c080c7208 */ /* 0x000fe40004000000 */
[----:B------:R-:W-:Y:S01]  /*09f0*/  FSEL R13, R7, R13, !P0 ;  /* 0x0000000d070d7208 */ /* 0x000fe20004000000 */
[----:B------:R-:W-:Y:S06]  /*0a00*/  BRA `(.L_x_5) ;  /* 0x0000000000447947 */ /* 0x000fec0003800000 */
.L_x_4:
[----:B------:R-:W-:-:S14]  /*0a10*/  DSETP.NAN.AND P0, PT, R8, R8, PT ;  /* 0x000000080800722a */ /* 0x000fdc0003f08000 */
[----:B------:R-:W-:Y:S05]  /*0a20*/  @P0 BRA `(.L_x_6) ;  /* 0x0000000000340947 */ /* 0x000fea0003800000 */
[----:B------:R-:W-:Y:S01]  /*0a30*/  ISETP.NE.AND P0, PT, R18, R19, PT ;  /* 0x000000131200720c */ /* 0x000fe20003f05270 */
[----:B------:R-:W-:Y:S02]  /*0a40*/  IMAD.MOV.U32 R12, RZ, RZ, 0x0 ;  /* 0x00000000ff0c7424 */ /* 0x000fe400078e00ff */
[----:B------:R-:W-:-:S10]  /*0a50*/  IMAD.MOV.U32 R13, RZ, RZ, -0x80000 ;  /* 0xfff80000ff0d7424 */ /* 0x000fd400078e00ff */
[----:B------:R-:W-:Y:S05]  /*0a60*/  @!P0 BRA `(.L_x_5) ;  /* 0x00000000002c8947 */ /* 0x000fea0003800000 */
[----:B------:R-:W-:Y:S02]  /*0a70*/  ISETP.NE.AND P0, PT, R18, 0x7ff00000, PT ;  /* 0x7ff000001200780c */ /* 0x000fe40003f05270 */
[----:B------:R-:W-:Y:S02]  /*0a80*/  LOP3.LUT R8, R9, 0x41efffff, RZ, 0x3c, !PT ;  /* 0x41efffff09087812 */ /* 0x000fe400078e3cff */
[----:B------:R-:W-:Y:S02]  /*0a90*/  ISETP.EQ.OR P0, PT, R19, RZ, !P0 ;  /* 0x000000ff1300720c */ /* 0x000fe40004702670 */
[----:B------:R-:W-:-:S11]  /*0aa0*/  LOP3.LUT R13, R8, 0x80000000, RZ, 0xc0, !PT ;  /* 0x80000000080d7812 */ /* 0x000fd600078ec0ff */
[----:B------:R-:W-:Y:S01]  /*0ab0*/  @P0 LOP3.LUT R2, R13, 0x7ff00000, RZ, 0xfc, !PT ;  /* 0x7ff000000d020812 */ /* 0x000fe200078efcff */
[----:B------:R-:W-:Y:S02]  /*0ac0*/  @!P0 IMAD.MOV.U32 R12, RZ, RZ, RZ ;  /* 0x000000ffff0c8224 */ /* 0x000fe400078e00ff */
[----:B------:R-:W-:Y:S02]  /*0ad0*/  @P0 IMAD.MOV.U32 R12, RZ, RZ, RZ ;  /* 0x000000ffff0c0224 */ /* 0x000fe400078e00ff */
[----:B------:R-:W-:Y:S01]  /*0ae0*/  @P0 IMAD.MOV.U32 R13, RZ, RZ, R2 ;  /* 0x000000ffff0d0224 */ /* 0x000fe200078e0002 */
[----:B------:R-:W-:Y:S06]  /*0af0*/  BRA `(.L_x_5) ;  /* 0x0000000000087947 */ /* 0x000fec0003800000 */
.L_x_6:
[----:B------:R-:W-:Y:S01]  /*0b00*/  LOP3.LUT R13, R9, 0x80000, RZ, 0xfc, !PT ;  /* 0x00080000090d7812 */ /* 0x000fe200078efcff */
[----:B------:R-:W-:-:S07]  /*0b10*/  IMAD.MOV.U32 R12, RZ, RZ, R8 ;  /* 0x000000ffff0c7224 */ /* 0x000fce00078e0008 */
.L_x_5:
[----:B------:R-:W-:Y:S05]  /*0b20*/  BSYNC.RECONVERGENT B1 ;  /* 0x0000000000017941 */ /* 0x000fea0003800200 */
.L_x_3:
[----:B------:R-:W-:Y:S02]  /*0b30*/  IMAD.MOV.U32 R5, RZ, RZ, 0x0 ;  /* 0x00000000ff057424 */ /* 0x000fe400078e00ff */
[----:B------:R-:W-:Y:S02]  /*0b40*/  IMAD.MOV.U32 R2, RZ, RZ, R12 ;  /* 0x000000ffff027224 */ /* 0x000fe400078e000c */
[----:B------:R-:W-:Y:S01]  /*0b50*/  IMAD.MOV.U32 R3, RZ, RZ, R13 ;  /* 0x000000ffff037224 */ /* 0x000fe200078e000d */
[----:B------:R-:W-:Y:S06]  /*0b60*/  RET.REL.NODEC R4 `(_Z15generate_kernelP17curandStateMtgp32Pd) ;  /* 0xfffffff404247950 */ /* 0x000fec0003c3ffff */
.L_x_7:
        /* <DEDUP_REMOVED lines=9> */
.L_x_8:


//--------------------- .nv.global.init           --------------------------
	.section	.nv.global.init,"aw",@progbits
	.align	4
.nv.global.init:
	.type		mrg32k3aM1SubSeq,@object
	.size		mrg32k3aM1SubSeq,(mrg32k3aM2SubSeq - mrg32k3aM1SubSeq)
mrg32k3aM1SubSeq:
        /*0000*/ 	.byte	0x0b, 0xcc, 0xee, 0x04, 0x73, 0x29, 0x8b, 0x6f, 0xf6, 0x53, 0x03, 0xf6, 0x23, 0xf6, 0xea, 0xda
        /* <DEDUP_REMOVED lines=125> */
	.type		mrg32k3aM2SubSeq,@object
	.size		mrg32k3aM2SubSeq,(mrg32k3aM1 - mrg32k3aM2SubSeq)
mrg32k3aM2SubSeq:
        /* <DEDUP_REMOVED lines=126> */
	.type		mrg32k3aM1,@object
	.size		mrg32k3aM1,(mrg32k3aM1Seq - mrg32k3aM1)
mrg32k3aM1:
        /* <DEDUP_REMOVED lines=144> */
	.type		mrg32k3aM1Seq,@object
	.size		mrg32k3aM1Seq,(mrg32k3aM2 - mrg32k3aM1Seq)
mrg32k3aM1Seq:
        /* <DEDUP_REMOVED lines=144> */
	.type		mrg32k3aM2,@object
	.size		mrg32k3aM2,(mrg32k3aM2Seq - mrg32k3aM2)
mrg32k3aM2:
        /* <DEDUP_REMOVED lines=144> */
	.type		mrg32k3aM2Seq,@object
	.size		mrg32k3aM2Seq,(precalc_xorwow_matrix - mrg32k3aM2Seq)
mrg32k3aM2Seq:
        /* <DEDUP_REMOVED lines=144> */
	.type		precalc_xorwow_matrix,@object
	.size		precalc_xorwow_matrix,(precalc_xorwow_offset_matrix - precalc_xorwow_matrix)
precalc_xorwow_matrix:
        /* <DEDUP_REMOVED lines=6400> */
	.type		precalc_xorwow_offset_matrix,@object
	.size		precalc_xorwow_offset_matrix,(.L_1 - precalc_xorwow_offset_matrix)
precalc_xorwow_offset_matrix:
        /* <DEDUP_REMOVED lines=6400> */
.L_1:


//--------------------- .nv.shared.reserved.0     --------------------------
	.section	.nv.shared.reserved.0,"aw",@nobits
	.weak		__nv_reservedSMEM_offset_0_alias
	.size		__nv_reservedSMEM_offset_0_alias, 0, 64
	.other		__nv_reservedSMEM_offset_0_alias,@"STO_CUDA_RESERVED_SHARED STV_DEFAULT"
__nv_reservedSMEM_offset_0_alias:
	.zero		0
	.zero		64


//--------------------- .nv.constant0._Z11integrationP17curandStateMtgp32PfS1_S1_S1_ --------------------------
	.section	.nv.constant0._Z11integrationP17curandStateMtgp32PfS1_S1_S1_,"a",@progbits
	.sectionflags	@""
	.align	4
.nv.constant0._Z11integrationP17curandStateMtgp32PfS1_S1_S1_:
	.zero		936


//--------------------- .nv.constant0._Z15generate_kernelP17curandStateMtgp32Pd --------------------------
	.section	.nv.constant0._Z15generate_kernelP17curandStateMtgp32Pd,"a",@progbits
	.sectionflags	@""
	.align	4
.nv.constant0._Z15generate_kernelP17curandStateMtgp32Pd:
	.zero		912


//--------------------- SYMBOLS --------------------------

	.type		.nv.reservedSmem.offset0,@object
	.size		.nv.reservedSmem.offset0,0x4
